//
// Generated by NVIDIA NVVM Compiler
//
// Compiler Build ID: CL-36424714
// Cuda compilation tools, release 13.0, V13.0.88
// Based on NVVM 20.0.0
//

.version 9.0
.target sm_100
.address_size 64

	// .globl	_Z16histogram_kernelPKiPiii

.visible .entry _Z16histogram_kernelPKiPiii(
	.param .u64 .ptr .align 1 _Z16histogram_kernelPKiPiii_param_0,
	.param .u64 .ptr .align 1 _Z16histogram_kernelPKiPiii_param_1,
	.param .u32 _Z16histogram_kernelPKiPiii_param_2,
	.param .u32 _Z16histogram_kernelPKiPiii_param_3
)
{
	.reg .pred 	%p<6>;
	.reg .b32 	%r<14>;
	.reg .b64 	%rd<9>;

	ld.param.u64 	%rd3, [_Z16histogram_kernelPKiPiii_param_0];
	ld.param.u64 	%rd4, [_Z16histogram_kernelPKiPiii_param_1];
	ld.param.u32 	%r7, [_Z16histogram_kernelPKiPiii_param_2];
	ld.param.u32 	%r8, [_Z16histogram_kernelPKiPiii_param_3];
	mov.u32 	%r9, %ctaid.x;
	mov.u32 	%r1, %ntid.x;
	mov.u32 	%r10, %tid.x;
	mad.lo.s32 	%r13, %r9, %r1, %r10;
	setp.ge.s32 	%p1, %r13, %r7;
	@%p1 bra 	$L__BB0_5;
	mov.u32 	%r11, %nctaid.x;
	mul.lo.s32 	%r3, %r1, %r11;
	cvta.to.global.u64 	%rd1, %rd3;
	cvta.to.global.u64 	%rd2, %rd4;
$L__BB0_2:
	mul.wide.s32 	%rd5, %r13, 4;
	add.s64 	%rd6, %rd1, %rd5;
	ld.global.u32 	%r5, [%rd6];
	setp.lt.s32 	%p2, %r5, 0;
	setp.ge.s32 	%p3, %r5, %r8;
	or.pred  	%p4, %p2, %p3;
	@%p4 bra 	$L__BB0_4;
	mul.wide.u32 	%rd7, %r5, 4;
	add.s64 	%rd8, %rd2, %rd7;
	atom.global.add.u32 	%r12, [%rd8], 1;
$L__BB0_4:
	add.s32 	%r13, %r13, %r3;
	setp.lt.s32 	%p5, %r13, %r7;
	@%p5 bra 	$L__BB0_2;
$L__BB0_5:
	ret;

}


// ===== COMPILED SASS (sm_100) =====

	.target	sm_100

	.elftype	@"ET_EXEC"


//--------------------- .note.nv.tkinfo           --------------------------
	.section	.note.nv.tkinfo,"",@"SHT_NOTE"
	.sectionflags	@"SHF_NOTE_NV_TKINFO"
	.tkinfo
        /*0018*/ 	.word	0x00000002
        /*0030*/ 	.string	""
        /*0030*/ 	.string	"ptxas"
        /*0030*/ 	.string	"Cuda compilation tools, release 13.0, V13.0.88"
        /*0030*/ 	.string	"Build cuda_13.0.r13.0/compiler.36424714_0"
        /*0030*/ 	.string	"-arch sm_100 -m 64 "



//--------------------- .note.nv.cuinfo           --------------------------
	.section	.note.nv.cuinfo,"",@"SHT_NOTE"
	.sectionflags	@"SHF_NOTE_NV_CUINFO"
        /*0018*/ 	.short	0x0002
        /*001a*/ 	.short	0x0064
        /*001c*/ 	.short	0x0082
	.zero		2


//--------------------- .nv.info                  --------------------------
	.section	.nv.info,"",@"SHT_CUDA_INFO"
	.align	4


	//----- nvinfo : EIATTR_REGCOUNT
	.align		4
        /*0000*/ 	.byte	0x04, 0x2f
        /*0002*/ 	.short	(.L_1 - .L_0)
	.align		4
.L_0:
        /*0004*/ 	.word	index@(_Z16histogram_kernelPKiPiii)
        /*0008*/ 	.word	0x0000000e


	//----- nvinfo : EIATTR_FRAME_SIZE
	.align		4
.L_1:
        /*000c*/ 	.byte	0x04, 0x11
        /*000e*/ 	.short	(.L_3 - .L_2)
	.align		4
.L_2:
        /*0010*/ 	.word	index@(_Z16histogram_kernelPKiPiii)
        /*0014*/ 	.word	0x00000000


	//----- nvinfo : EIATTR_MIN_STACK_SIZE
	.align		4
.L_3:
        /*0018*/ 	.byte	0x04, 0x12
        /*001a*/ 	.short	(.L_5 - .L_4)
	.align		4
.L_4:
        /*001c*/ 	.word	index@(_Z16histogram_kernelPKiPiii)
        /*0020*/ 	.word	0x00000000
.L_5:


//--------------------- .nv.compat                --------------------------
	.section	.nv.compat,"",@"SHT_CUDA_COMPAT_INFO"
	.align	4
        /*0000*/ 	.byte	0x02, 0x09, 0x00, 0x00, 0x02, 0x02, 0x01, 0x00, 0x02, 0x05, 0x05, 0x00, 0x03, 0x07, 0x01, 0x01
        /*0010*/ 	.byte	0x02, 0x03, 0x00, 0x00, 0x02, 0x06, 0x01, 0x00, 0x04, 0x0b, 0x08, 0x00, 0x09, 0x00, 0x00, 0x00
        /*0020*/ 	.byte	0x00, 0x00, 0x00, 0x00


//--------------------- .nv.info._Z16histogram_kernelPKiPiii --------------------------
	.section	.nv.info._Z16histogram_kernelPKiPiii,"",@"SHT_CUDA_INFO"
	.sectionflags	@""
	.align	4


	//----- nvinfo : EIATTR_CUDA_API_VERSION
	.align		4
        /*0000*/ 	.byte	0x04, 0x37
        /*0002*/ 	.short	(.L_7 - .L_6)
.L_6:
        /*0004*/ 	.word	0x00000082


	//----- nvinfo : EIATTR_KPARAM_INFO
	.align		4
.L_7:
        /*0008*/ 	.byte	0x04, 0x17
        /*000a*/ 	.short	(.L_9 - .L_8)
.L_8:
        /*000c*/ 	.word	0x00000000
        /*0010*/ 	.short	0x0003
        /*0012*/ 	.short	0x0014
        /*0014*/ 	.byte	0x00, 0xf0, 0x11, 0x00


	//----- nvinfo : EIATTR_KPARAM_INFO
	.align		4
.L_9:
        /*0018*/ 	.byte	0x04, 0x17
        /*001a*/ 	.short	(.L_11 - .L_10)
.L_10:
        /*001c*/ 	.word	0x00000000
        /*0020*/ 	.short	0x0002
        /*0022*/ 	.short	0x0010
        /*0024*/ 	.byte	0x00, 0xf0, 0x11, 0x00


	//----- nvinfo : EIATTR_KPARAM_INFO
	.align		4
.L_11:
        /*0028*/ 	.byte	0x04, 0x17
        /*002a*/ 	.short	(.L_13 - .L_12)
.L_12:
        /*002c*/ 	.word	0x00000000
        /*0030*/ 	.short	0x0001
        /*0032*/ 	.short	0x0008
        /*0034*/ 	.byte	0x00, 0xf5, 0x21, 0x00


	//----- nvinfo : EIATTR_KPARAM_INFO
	.align		4
.L_13:
        /*0038*/ 	.byte	0x04, 0x17
        /*003a*/ 	.short	(.L_15 - .L_14)
.L_14:
        /*003c*/ 	.word	0x00000000
        /*0040*/ 	.short	0x0000
        /*0042*/ 	.short	0x0000
        /*0044*/ 	.byte	0x00, 0xf5, 0x21, 0x00


	//----- nvinfo : EIATTR_SPARSE_MMA_MASK
	.align		4
.L_15:
        /*0048*/ 	.byte	0x03, 0x50
        /*004a*/ 	.short	0x0000


	//----- nvinfo : EIATTR_MAXREG_COUNT
	.align		4
        /*004c*/ 	.byte	0x03, 0x1b
        /*004e*/ 	.short	0x00ff


	//----- nvinfo : EIATTR_MERCURY_ISA_VERSION
	.align		4
        /*0050*/ 	.byte	0x03, 0x5f
        /*0052*/ 	.short	0x0101


	//----- nvinfo : EIATTR_VRC_CTA_INIT_COUNT
	.align		4
        /*0054*/ 	.byte	0x02, 0x4a
	.zero		1
	.zero		1


	//----- nvinfo : EIATTR_EXIT_INSTR_OFFSETS
	.align		4
        /*0058*/ 	.byte	0x04, 0x1c
        /*005a*/ 	.short	(.L_17 - .L_16)


	//   ....[0]....
.L_16:
        /*005c*/ 	.word	0x00000070


	//   ....[1]....
        /*0060*/ 	.word	0x000001b0


	//----- nvinfo : EIATTR_CRS_STACK_SIZE
	.align		4
.L_17:
        /*0064*/ 	.byte	0x04, 0x1e
        /*0066*/ 	.short	(.L_19 - .L_18)
.L_18:
        /*0068*/ 	.word	0x00000000


	//----- nvinfo : EIATTR_CBANK_PARAM_SIZE
	.align		4
.L_19:
        /*006c*/ 	.byte	0x03, 0x19
        /*006e*/ 	.short	0x0018


	//----- nvinfo : EIATTR_PARAM_CBANK
	.align		4
        /*0070*/ 	.byte	0x04, 0x0a
        /*0072*/ 	.short	(.L_21 - .L_20)
	.align		4
.L_20:
        /*0074*/ 	.word	index@(.nv.constant0._Z16histogram_kernelPKiPiii)
        /*0078*/ 	.short	0x0380
        /*007a*/ 	.short	0x0018


	//----- nvinfo : EIATTR_SW_WAR
	.align		4
.L_21:
        /*007c*/ 	.byte	0x04, 0x36
        /*007e*/ 	.short	(.L_23 - .L_22)
.L_22:
        /*0080*/ 	.word	0x00000008
.L_23:


//--------------------- .nv.callgraph             --------------------------
	.section	.nv.callgraph,"",@"SHT_CUDA_CALLGRAPH"
	.align	4
	.sectionentsize	8
	.align		4
        /*0000*/ 	.word	0x00000000
	.align		4
        /*0004*/ 	.word	0xffffffff
	.align		4
        /*0008*/ 	.word	0x00000000
	.align		4
        /*000c*/ 	.word	0xfffffffe
	.align		4
        /*0010*/ 	.word	0x00000000
	.align		4
        /*0014*/ 	.word	0xfffffffd
	.align		4
        /*0018*/ 	.word	0x00000000
	.align		4
        /*001c*/ 	.word	0xfffffffc


//--------------------- .text._Z16histogram_kernelPKiPiii --------------------------
	.section	.text._Z16histogram_kernelPKiPiii,"ax",@progbits
	.align	128
        .global         _Z16histogram_kernelPKiPiii
        .type           _Z16histogram_kernelPKiPiii,@function
        .size           _Z16histogram_kernelPKiPiii,(.L_x_4 - _Z16histogram_kernelPKiPiii)
        .other          _Z16histogram_kernelPKiPiii,@"STO_CUDA_ENTRY STV_DEFAULT"
_Z16histogram_kernelPKiPiii:
.text._Z16histogram_kernelPKiPiii:
[----:B------:R-:W-:Y:S01]  /*0000*/  LDC R1, c[0x0][0x37c] ;  /* 0x0000df00ff017b82 */ /* 0x000fe20000000800 */
[----:B------:R-:W0:Y:S07]  /*0010*/  S2R R0, SR_TID.X ;  /* 0x0000000000007919 */ /* 0x000e2e0000002100 */
[----:B------:R-:W0:Y:S01]  /*0020*/  S2UR UR4, SR_CTAID.X ;  /* 0x00000000000479c3 */ /* 0x000e220000002500 */
[----:B------:R-:W1:Y:S07]  /*0030*/  LDCU UR5, c[0x0][0x390] ;  /* 0x00007200ff0577ac */ /* 0x000e6e0008000800 */
[----:B------:R-:W0:Y:S02]  /*0040*/  LDC R9, c[0x0][0x360] ;  /* 0x0000d800ff097b82 */ /* 0x000e240000000800 */
[----:B0-----:R-:W-:-:S05]  /*0050*/  IMAD R0, R9, UR4, R0 ;  /* 0x0000000409007c24 */ /* 0x001fca000f8e0200 */
[----:B-1----:R-:W-:-:S13]  /*0060*/  ISETP.GE.AND P0, PT, R0, UR5, PT ;  /* 0x0000000500007c0c */ /* 0x002fda000bf06270 */
[----:B------:R-:W-:Y:S05]  /*0070*/  @P0 EXIT ;  /* 0x000000000000094d */ /* 0x000fea0003800000 */
[----:B------:R-:W0:Y:S01]  /*0080*/  LDC.64 R4, c[0x0][0x380] ;  /* 0x0000e000ff047b82 */ /* 0x000e220000000a00 */
[----:B------:R-:W1:Y:S01]  /*0090*/  LDCU UR4, c[0x0][0x370] ;  /* 0x00006e00ff0477ac */ /* 0x000e620008000800 */
[----:B------:R-:W2:Y:S06]  /*00a0*/  LDCU.64 UR6, c[0x0][0x358] ;  /* 0x00006b00ff0677ac */ /* 0x000eac0008000a00 */
[----:B------:R-:W3:Y:S01]  /*00b0*/  LDC.64 R6, c[0x0][0x388] ;  /* 0x0000e200ff067b82 */ /* 0x000ee20000000a00 */
[----:B------:R-:W4:Y:S01]  /*00c0*/  LDCU.64 UR8, c[0x0][0x390] ;  /* 0x00007200ff0877ac */ /* 0x000f220008000a00 */
[----:B-1----:R-:W-:-:S07]  /*00d0*/  IMAD R9, R9, UR4, RZ ;  /* 0x0000000409097c24 */ /* 0x002fce000f8e02ff */
.L_x_2:
[----:B0-----:R-:W-:-:S06]  /*00e0*/  IMAD.WIDE R2, R0, 0x4, R4 ;  /* 0x0000000400027825 */ /* 0x001fcc00078e0204 */
[----:B--2---:R-:W2:Y:S01]  /*00f0*/  LDG.E R3, desc[UR6][R2.64] ;  /* 0x0000000602037981 */ /* 0x004ea2000c1e1900 */
[----:B------:R-:W-:Y:S01]  /*0100*/  IADD3 R0, PT, PT, R9, R0, RZ ;  /* 0x0000000009007210 */ /* 0x000fe20007ffe0ff */
[----:B------:R-:W-:Y:S03]  /*0110*/  BSSY.RECONVERGENT B0, `(.L_x_0) ;  /* 0x0000008000007945 */ /* 0x000fe60003800200 */
[----:B----4-:R-:W-:Y:S02]  /*0120*/  ISETP.GE.AND P1, PT, R0, UR8, PT ;  /* 0x0000000800007c0c */ /* 0x010fe4000bf26270 */
[----:B--2---:R-:W-:-:S04]  /*0130*/  ISETP.GE.AND P0, PT, R3, UR9, PT ;  /* 0x0000000903007c0c */ /* 0x004fc8000bf06270 */
[----:B------:R-:W-:-:S13]  /*0140*/  ISETP.LT.OR P0, PT, R3, RZ, P0 ;  /* 0x000000ff0300720c */ /* 0x000fda0000701670 */
[----:B------:R-:W-:Y:S05]  /*0150*/  @P0 BRA `(.L_x_1) ;  /* 0x00000000000c0947 */ /* 0x000fea0003800000 */
[----:B------:R-:W-:Y:S02]  /*0160*/  HFMA2 R11, -RZ, RZ, 0, 5.9604644775390625e-08 ;  /* 0x00000001ff0b7431 */ /* 0x000fe400000001ff */
[----:B---3--:R-:W-:-:S05]  /*0170*/  IMAD.WIDE.U32 R2, R3, 0x4, R6 ;  /* 0x0000000403027825 */ /* 0x008fca00078e0006 */
[----:B------:R0:W-:Y:S02]  /*0180*/  REDG.E.ADD.STRONG.GPU desc[UR6][R2.64], R11 ;  /* 0x0000000b0200798e */ /* 0x0001e4000c12e106 */
.L_x_1:
[----:B------:R-:W-:Y:S05]  /*0190*/  BSYNC.RECONVERGENT B0 ;  /* 0x0000000000007941 */ /* 0x000fea0003800200 */
.L_x_0:
[----:B------:R-:W-:Y:S05]  /*01a0*/  @!P1 BRA `(.L_x_2) ;  /* 0xfffffffc00cc9947 */ /* 0x000fea000383ffff */
[----:B------:R-:W-:Y:S05]  /*01b0*/  EXIT ;  /* 0x000000000000794d */ /* 0x000fea0003800000 */
.L_x_3:
[----:B------:R-:W-:-:S00]  /*01c0*/  BRA `(.L_x_3) ;  /* 0xfffffffc00fc7947 */ /* 0x000fc0000383ffff */
[----:B------:R-:W-:-:S00]  /*01d0*/  NOP ;  /* 0x0000000000007918 */ /* 0x000fc00000000000 */
        /* <DEDUP_REMOVED lines=10> */
.L_x_4:


//--------------------- .nv.shared.reserved.0     --------------------------
	.section	.nv.shared.reserved.0,"aw",@nobits
	.weak		__nv_reservedSMEM_offset_0_alias
	.size		__nv_reservedSMEM_offset_0_alias, 0, 64
	.other		__nv_reservedSMEM_offset_0_alias,@"STO_CUDA_RESERVED_SHARED STV_DEFAULT"
__nv_reservedSMEM_offset_0_alias:
	.zero		0
	.zero		64


//--------------------- .nv.constant0._Z16histogram_kernelPKiPiii --------------------------
	.section	.nv.constant0._Z16histogram_kernelPKiPiii,"a",@progbits
	.sectionflags	@""
	.align	4
.nv.constant0._Z16histogram_kernelPKiPiii:
	.zero		920


//--------------------- SYMBOLS --------------------------

	.type		.nv.reservedSmem.offset0,@object
	.size		.nv.reservedSmem.offset0,0x4
